//
// Generated by NVIDIA NVVM Compiler
//
// Compiler Build ID: CL-36424714
// Cuda compilation tools, release 13.0, V13.0.88
// Based on NVVM 20.0.0
//

.version 9.0
.target sm_100
.address_size 64

	// .globl	_Z11relu_kernelPKfPfi

.visible .entry _Z11relu_kernelPKfPfi(
	.param .u64 .ptr .align 1 _Z11relu_kernelPKfPfi_param_0,
	.param .u64 .ptr .align 1 _Z11relu_kernelPKfPfi_param_1,
	.param .u32 _Z11relu_kernelPKfPfi_param_2
)
{
	.reg .pred 	%p<8>;
	.reg .b32 	%r<17>;
	.reg .b32 	%f<11>;
	.reg .b64 	%rd<11>;

	ld.param.u64 	%rd3, [_Z11relu_kernelPKfPfi_param_0];
	ld.param.u64 	%rd4, [_Z11relu_kernelPKfPfi_param_1];
	ld.param.u32 	%r3, [_Z11relu_kernelPKfPfi_param_2];
	cvta.to.global.u64 	%rd1, %rd4;
	cvta.to.global.u64 	%rd2, %rd3;
	mov.u32 	%r4, %tid.x;
	mov.u32 	%r5, %ntid.x;
	mov.u32 	%r6, %ctaid.x;
	mad.lo.s32 	%r1, %r5, %r6, %r4;
	shr.s32 	%r7, %r3, 31;
	shr.u32 	%r8, %r7, 30;
	add.s32 	%r9, %r3, %r8;
	shr.s32 	%r10, %r9, 2;
	setp.ge.s32 	%p1, %r1, %r10;
	@%p1 bra 	$L__BB0_2;
	mul.wide.s32 	%rd5, %r1, 16;
	add.s64 	%rd6, %rd2, %rd5;
	ld.global.v4.f32 	{%f1, %f2, %f3, %f4}, [%rd6];
	setp.lt.f32 	%p2, %f1, 0f00000000;
	selp.f32 	%f5, 0f00000000, %f1, %p2;
	setp.lt.f32 	%p3, %f2, 0f00000000;
	selp.f32 	%f6, 0f00000000, %f2, %p3;
	setp.lt.f32 	%p4, %f3, 0f00000000;
	selp.f32 	%f7, 0f00000000, %f3, %p4;
	setp.lt.f32 	%p5, %f4, 0f00000000;
	selp.f32 	%f8, 0f00000000, %f4, %p5;
	add.s64 	%rd7, %rd1, %rd5;
	st.global.v4.f32 	[%rd7], {%f5, %f6, %f7, %f8};
$L__BB0_2:
	and.b32  	%r14, %r9, -4;
	sub.s32 	%r2, %r3, %r14;
	setp.ge.s32 	%p6, %r1, %r2;
	@%p6 bra 	$L__BB0_4;
	add.s32 	%r15, %r3, %r1;
	sub.s32 	%r16, %r15, %r2;
	mul.wide.s32 	%rd8, %r16, 4;
	add.s64 	%rd9, %rd2, %rd8;
	ld.global.f32 	%f9, [%rd9];
	setp.lt.f32 	%p7, %f9, 0f00000000;
	selp.f32 	%f10, 0f00000000, %f9, %p7;
	add.s64 	%rd10, %rd1, %rd8;
	st.global.f32 	[%rd10], %f10;
$L__BB0_4:
	ret;

}
	// .globl	_Z13relu_kernel_0PKfPfi
.visible .entry _Z13relu_kernel_0PKfPfi(
	.param .u64 .ptr .align 1 _Z13relu_kernel_0PKfPfi_param_0,
	.param .u64 .ptr .align 1 _Z13relu_kernel_0PKfPfi_param_1,
	.param .u32 _Z13relu_kernel_0PKfPfi_param_2
)
{
	.reg .pred 	%p<2>;
	.reg .b32 	%r<6>;
	.reg .b32 	%f<3>;
	.reg .b64 	%rd<8>;

	ld.param.u64 	%rd1, [_Z13relu_kernel_0PKfPfi_param_0];
	ld.param.u64 	%rd2, [_Z13relu_kernel_0PKfPfi_param_1];
	ld.param.u32 	%r2, [_Z13relu_kernel_0PKfPfi_param_2];
	mov.u32 	%r3, %tid.x;
	mov.u32 	%r4, %ntid.x;
	mov.u32 	%r5, %ctaid.x;
	mad.lo.s32 	%r1, %r4, %r5, %r3;
	setp.ge.s32 	%p1, %r1, %r2;
	@%p1 bra 	$L__BB1_2;
	cvta.to.global.u64 	%rd3, %rd1;
	cvta.to.global.u64 	%rd4, %rd2;
	mul.wide.s32 	%rd5, %r1, 4;
	add.s64 	%rd6, %rd3, %rd5;
	ld.global.f32 	%f1, [%rd6];
	max.f32 	%f2, %f1, 0f00000000;
	add.s64 	%rd7, %rd4, %rd5;
	st.global.f32 	[%rd7], %f2;
$L__BB1_2:
	ret;

}


// ===== COMPILED SASS (sm_100) =====

	.target	sm_100

	.elftype	@"ET_EXEC"


//--------------------- .note.nv.tkinfo           --------------------------
	.section	.note.nv.tkinfo,"",@"SHT_NOTE"
	.sectionflags	@"SHF_NOTE_NV_TKINFO"
	.tkinfo
        /*0018*/ 	.word	0x00000002
        /*0030*/ 	.string	""
        /*0030*/ 	.string	"ptxas"
        /*0030*/ 	.string	"Cuda compilation tools, release 13.0, V13.0.88"
        /*0030*/ 	.string	"Build cuda_13.0.r13.0/compiler.36424714_0"
        /*0030*/ 	.string	"-arch sm_100 -m 64 "



//--------------------- .note.nv.cuinfo           --------------------------
	.section	.note.nv.cuinfo,"",@"SHT_NOTE"
	.sectionflags	@"SHF_NOTE_NV_CUINFO"
        /*0018*/ 	.short	0x0002
        /*001a*/ 	.short	0x0064
        /*001c*/ 	.short	0x0082
	.zero		2


//--------------------- .nv.info                  --------------------------
	.section	.nv.info,"",@"SHT_CUDA_INFO"
	.align	4


	//----- nvinfo : EIATTR_REGCOUNT
	.align		4
        /*0000*/ 	.byte	0x04, 0x2f
        /*0002*/ 	.short	(.L_1 - .L_0)
	.align		4
.L_0:
        /*0004*/ 	.word	index@(_Z11relu_kernelPKfPfi)
        /*0008*/ 	.word	0x00000010


	//----- nvinfo : EIATTR_FRAME_SIZE
	.align		4
.L_1:
        /*000c*/ 	.byte	0x04, 0x11
        /*000e*/ 	.short	(.L_3 - .L_2)
	.align		4
.L_2:
        /*0010*/ 	.word	index@(_Z11relu_kernelPKfPfi)
        /*0014*/ 	.word	0x00000000


	//----- nvinfo : EIATTR_REGCOUNT
	.align		4
.L_3:
        /*0018*/ 	.byte	0x04, 0x2f
        /*001a*/ 	.short	(.L_5 - .L_4)
	.align		4
.L_4:
        /*001c*/ 	.word	index@(_Z13relu_kernel_0PKfPfi)
        /*0020*/ 	.word	0x0000000a


	//----- nvinfo : EIATTR_FRAME_SIZE
	.align		4
.L_5:
        /*0024*/ 	.byte	0x04, 0x11
        /*0026*/ 	.short	(.L_7 - .L_6)
	.align		4
.L_6:
        /*0028*/ 	.word	index@(_Z13relu_kernel_0PKfPfi)
        /*002c*/ 	.word	0x00000000


	//----- nvinfo : EIATTR_MIN_STACK_SIZE
	.align		4
.L_7:
        /*0030*/ 	.byte	0x04, 0x12
        /*0032*/ 	.short	(.L_9 - .L_8)
	.align		4
.L_8:
        /*0034*/ 	.word	index@(_Z13relu_kernel_0PKfPfi)
        /*0038*/ 	.word	0x00000000


	//----- nvinfo : EIATTR_MIN_STACK_SIZE
	.align		4
.L_9:
        /*003c*/ 	.byte	0x04, 0x12
        /*003e*/ 	.short	(.L_11 - .L_10)
	.align		4
.L_10:
        /*0040*/ 	.word	index@(_Z11relu_kernelPKfPfi)
        /*0044*/ 	.word	0x00000000
.L_11:


//--------------------- .nv.compat                --------------------------
	.section	.nv.compat,"",@"SHT_CUDA_COMPAT_INFO"
	.align	4
        /*0000*/ 	.byte	0x02, 0x09, 0x00, 0x00, 0x02, 0x02, 0x01, 0x00, 0x02, 0x05, 0x05, 0x00, 0x03, 0x07, 0x01, 0x01
        /*0010*/ 	.byte	0x02, 0x03, 0x00, 0x00, 0x02, 0x06, 0x01, 0x00, 0x04, 0x0b, 0x08, 0x00, 0x09, 0x00, 0x00, 0x00
        /*0020*/ 	.byte	0x00, 0x00, 0x00, 0x00


//--------------------- .nv.info._Z13relu_kernel_0PKfPfi --------------------------
	.section	.nv.info._Z13relu_kernel_0PKfPfi,"",@"SHT_CUDA_INFO"
	.sectionflags	@""
	.align	4


	//----- nvinfo : EIATTR_CUDA_API_VERSION
	.align		4
        /*0000*/ 	.byte	0x04, 0x37
        /*0002*/ 	.short	(.L_13 - .L_12)
.L_12:
        /*0004*/ 	.word	0x00000082


	//----- nvinfo : EIATTR_KPARAM_INFO
	.align		4
.L_13:
        /*0008*/ 	.byte	0x04, 0x17
        /*000a*/ 	.short	(.L_15 - .L_14)
.L_14:
        /*000c*/ 	.word	0x00000000
        /*0010*/ 	.short	0x0002
        /*0012*/ 	.short	0x0010
        /*0014*/ 	.byte	0x00, 0xf0, 0x11, 0x00


	//----- nvinfo : EIATTR_KPARAM_INFO
	.align		4
.L_15:
        /*0018*/ 	.byte	0x04, 0x17
        /*001a*/ 	.short	(.L_17 - .L_16)
.L_16:
        /*001c*/ 	.word	0x00000000
        /*0020*/ 	.short	0x0001
        /*0022*/ 	.short	0x0008
        /*0024*/ 	.byte	0x00, 0xf5, 0x21, 0x00


	//----- nvinfo : EIATTR_KPARAM_INFO
	.align		4
.L_17:
        /*0028*/ 	.byte	0x04, 0x17
        /*002a*/ 	.short	(.L_19 - .L_18)
.L_18:
        /*002c*/ 	.word	0x00000000
        /*0030*/ 	.short	0x0000
        /*0032*/ 	.short	0x0000
        /*0034*/ 	.byte	0x00, 0xf5, 0x21, 0x00


	//----- nvinfo : EIATTR_SPARSE_MMA_MASK
	.align		4
.L_19:
        /*0038*/ 	.byte	0x03, 0x50
        /*003a*/ 	.short	0x0000


	//----- nvinfo : EIATTR_MAXREG_COUNT
	.align		4
        /*003c*/ 	.byte	0x03, 0x1b
        /*003e*/ 	.short	0x00ff


	//----- nvinfo : EIATTR_MERCURY_ISA_VERSION
	.align		4
        /*0040*/ 	.byte	0x03, 0x5f
        /*0042*/ 	.short	0x0101


	//----- nvinfo : EIATTR_VRC_CTA_INIT_COUNT
	.align		4
        /*0044*/ 	.byte	0x02, 0x4a
	.zero		1
	.zero		1


	//----- nvinfo : EIATTR_EXIT_INSTR_OFFSETS
	.align		4
        /*0048*/ 	.byte	0x04, 0x1c
        /*004a*/ 	.short	(.L_21 - .L_20)


	//   ....[0]....
.L_20:
        /*004c*/ 	.word	0x00000070


	//   ....[1]....
        /*0050*/ 	.word	0x00000100


	//----- nvinfo : EIATTR_CBANK_PARAM_SIZE
	.align		4
.L_21:
        /*0054*/ 	.byte	0x03, 0x19
        /*0056*/ 	.short	0x0014


	//----- nvinfo : EIATTR_PARAM_CBANK
	.align		4
        /*0058*/ 	.byte	0x04, 0x0a
        /*005a*/ 	.short	(.L_23 - .L_22)
	.align		4
.L_22:
        /*005c*/ 	.word	index@(.nv.constant0._Z13relu_kernel_0PKfPfi)
        /*0060*/ 	.short	0x0380
        /*0062*/ 	.short	0x0014


	//----- nvinfo : EIATTR_SW_WAR
	.align		4
.L_23:
        /*0064*/ 	.byte	0x04, 0x36
        /*0066*/ 	.short	(.L_25 - .L_24)
.L_24:
        /*0068*/ 	.word	0x00000008
.L_25:


//--------------------- .nv.info._Z11relu_kernelPKfPfi --------------------------
	.section	.nv.info._Z11relu_kernelPKfPfi,"",@"SHT_CUDA_INFO"
	.sectionflags	@""
	.align	4


	//----- nvinfo : EIATTR_CUDA_API_VERSION
	.align		4
        /*0000*/ 	.byte	0x04, 0x37
        /*0002*/ 	.short	(.L_27 - .L_26)
.L_26:
        /*0004*/ 	.word	0x00000082


	//----- nvinfo : EIATTR_KPARAM_INFO
	.align		4
.L_27:
        /*0008*/ 	.byte	0x04, 0x17
        /*000a*/ 	.short	(.L_29 - .L_28)
.L_28:
        /*000c*/ 	.word	0x00000000
        /*0010*/ 	.short	0x0002
        /*0012*/ 	.short	0x0010
        /*0014*/ 	.byte	0x00, 0xf0, 0x11, 0x00


	//----- nvinfo : EIATTR_KPARAM_INFO
	.align		4
.L_29:
        /*0018*/ 	.byte	0x04, 0x17
        /*001a*/ 	.short	(.L_31 - .L_30)
.L_30:
        /*001c*/ 	.word	0x00000000
        /*0020*/ 	.short	0x0001
        /*0022*/ 	.short	0x0008
        /*0024*/ 	.byte	0x00, 0xf5, 0x21, 0x00


	//----- nvinfo : EIATTR_KPARAM_INFO
	.align		4
.L_31:
        /*0028*/ 	.byte	0x04, 0x17
        /*002a*/ 	.short	(.L_33 - .L_32)
.L_32:
        /*002c*/ 	.word	0x00000000
        /*0030*/ 	.short	0x0000
        /*0032*/ 	.short	0x0000
        /*0034*/ 	.byte	0x00, 0xf5, 0x21, 0x00


	//----- nvinfo : EIATTR_SPARSE_MMA_MASK
	.align		4
.L_33:
        /*0038*/ 	.byte	0x03, 0x50
        /*003a*/ 	.short	0x0000


	//----- nvinfo : EIATTR_MAXREG_COUNT
	.align		4
        /*003c*/ 	.byte	0x03, 0x1b
        /*003e*/ 	.short	0x00ff


	//----- nvinfo : EIATTR_MERCURY_ISA_VERSION
	.align		4
        /*0040*/ 	.byte	0x03, 0x5f
        /*0042*/ 	.short	0x0101


	//----- nvinfo : EIATTR_VRC_CTA_INIT_COUNT
	.align		4
        /*0044*/ 	.byte	0x02, 0x4a
	.zero		1
	.zero		1


	//----- nvinfo : EIATTR_EXIT_INSTR_OFFSETS
	.align		4
        /*0048*/ 	.byte	0x04, 0x1c
        /*004a*/ 	.short	(.L_35 - .L_34)


	//   ....[0]....
.L_34:
        /*004c*/ 	.word	0x000001f0


	//   ....[1]....
        /*0050*/ 	.word	0x00000290


	//----- nvinfo : EIATTR_CRS_STACK_SIZE
	.align		4
.L_35:
        /*0054*/ 	.byte	0x04, 0x1e
        /*0056*/ 	.short	(.L_37 - .L_36)
.L_36:
        /*0058*/ 	.word	0x00000000


	//----- nvinfo : EIATTR_CBANK_PARAM_SIZE
	.align		4
.L_37:
        /*005c*/ 	.byte	0x03, 0x19
        /*005e*/ 	.short	0x0014


	//----- nvinfo : EIATTR_PARAM_CBANK
	.align		4
        /*0060*/ 	.byte	0x04, 0x0a
        /*0062*/ 	.short	(.L_39 - .L_38)
	.align		4
.L_38:
        /*0064*/ 	.word	index@(.nv.constant0._Z11relu_kernelPKfPfi)
        /*0068*/ 	.short	0x0380
        /*006a*/ 	.short	0x0014


	//----- nvinfo : EIATTR_SW_WAR
	.align		4
.L_39:
        /*006c*/ 	.byte	0x04, 0x36
        /*006e*/ 	.short	(.L_41 - .L_40)
.L_40:
        /*0070*/ 	.word	0x00000008
.L_41:


//--------------------- .nv.callgraph             --------------------------
	.section	.nv.callgraph,"",@"SHT_CUDA_CALLGRAPH"
	.align	4
	.sectionentsize	8
	.align		4
        /*0000*/ 	.word	0x00000000
	.align		4
        /*0004*/ 	.word	0xffffffff
	.align		4
        /*0008*/ 	.word	0x00000000
	.align		4
        /*000c*/ 	.word	0xfffffffe
	.align		4
        /*0010*/ 	.word	0x00000000
	.align		4
        /*0014*/ 	.word	0xfffffffd
	.align		4
        /*0018*/ 	.word	0x00000000
	.align		4
        /*001c*/ 	.word	0xfffffffc


//--------------------- .text._Z13relu_kernel_0PKfPfi --------------------------
	.section	.text._Z13relu_kernel_0PKfPfi,"ax",@progbits
	.align	128
        .global         _Z13relu_kernel_0PKfPfi
        .type           _Z13relu_kernel_0PKfPfi,@function
        .size           _Z13relu_kernel_0PKfPfi,(.L_x_4 - _Z13relu_kernel_0PKfPfi)
        .other          _Z13relu_kernel_0PKfPfi,@"STO_CUDA_ENTRY STV_DEFAULT"
_Z13relu_kernel_0PKfPfi:
.text._Z13relu_kernel_0PKfPfi:
[----:B------:R-:W-:Y:S01]  /*0000*/  LDC R1, c[0x0][0x37c] ;  /* 0x0000df00ff017b82 */ /* 0x000fe20000000800 */
[----:B------:R-:W0:Y:S01]  /*0010*/  S2R R7, SR_TID.X ;  /* 0x0000000000077919 */ /* 0x000e220000002100 */
[----:B------:R-:W0:Y:S01]  /*0020*/  LDCU UR4, c[0x0][0x360] ;  /* 0x00006c00ff0477ac */ /* 0x000e220008000800 */
[----:B------:R-:W0:Y:S01]  /*0030*/  S2R R0, SR_CTAID.X ;  /* 0x0000000000007919 */ /* 0x000e220000002500 */
[----:B------:R-:W1:Y:S01]  /*0040*/  LDCU UR5, c[0x0][0x390] ;  /* 0x00007200ff0577ac */ /* 0x000e620008000800 */
[----:B0-----:R-:W-:-:S05]  /*0050*/  IMAD R7, R0, UR4, R7 ;  /* 0x0000000400077c24 */ /* 0x001fca000f8e0207 */
[----:B-1----:R-:W-:-:S13]  /*0060*/  ISETP.GE.AND P0, PT, R7, UR5, PT ;  /* 0x0000000507007c0c */ /* 0x002fda000bf06270 */
[----:B------:R-:W-:Y:S05]  /*0070*/  @P0 EXIT ;  /* 0x000000000000094d */ /* 0x000fea0003800000 */
[----:B------:R-:W0:Y:S01]  /*0080*/  LDC.64 R2, c[0x0][0x380] ;  /* 0x0000e000ff027b82 */ /* 0x000e220000000a00 */
[----:B------:R-:W1:Y:S07]  /*0090*/  LDCU.64 UR4, c[0x0][0x358] ;  /* 0x00006b00ff0477ac */ /* 0x000e6e0008000a00 */
[----:B------:R-:W2:Y:S01]  /*00a0*/  LDC.64 R4, c[0x0][0x388] ;  /* 0x0000e200ff047b82 */ /* 0x000ea20000000a00 */
[----:B0-----:R-:W-:-:S06]  /*00b0*/  IMAD.WIDE R2, R7, 0x4, R2 ;  /* 0x0000000407027825 */ /* 0x001fcc00078e0202 */
[----:B-1----:R-:W3:Y:S01]  /*00c0*/  LDG.E R2, desc[UR4][R2.64] ;  /* 0x0000000402027981 */ /* 0x002ee2000c1e1900 */
[----:B--2---:R-:W-:Y:S01]  /*00d0*/  IMAD.WIDE R4, R7, 0x4, R4 ;  /* 0x0000000407047825 */ /* 0x004fe200078e0204 */
[----:B---3--:R-:W-:-:S05]  /*00e0*/  FMNMX R7, RZ, R2, !PT ;  /* 0x00000002ff077209 */ /* 0x008fca0007800000 */
[----:B------:R-:W-:Y:S01]  /*00f0*/  STG.E desc[UR4][R4.64], R7 ;  /* 0x0000000704007986 */ /* 0x000fe2000c101904 */
[----:B------:R-:W-:Y:S05]  /*0100*/  EXIT ;  /* 0x000000000000794d */ /* 0x000fea0003800000 */
.L_x_0:
[----:B------:R-:W-:-:S00]  /*0110*/  BRA `(.L_x_0) ;  /* 0xfffffffc00fc7947 */ /* 0x000fc0000383ffff */
[----:B------:R-:W-:-:S00]  /*0120*/  NOP ;  /* 0x0000000000007918 */ /* 0x000fc00000000000 */
        /* <DEDUP_REMOVED lines=13> */
.L_x_4:


//--------------------- .text._Z11relu_kernelPKfPfi --------------------------
	.section	.text._Z11relu_kernelPKfPfi,"ax",@progbits
	.align	128
        .global         _Z11relu_kernelPKfPfi
        .type           _Z11relu_kernelPKfPfi,@function
        .size           _Z11relu_kernelPKfPfi,(.L_x_5 - _Z11relu_kernelPKfPfi)
        .other          _Z11relu_kernelPKfPfi,@"STO_CUDA_ENTRY STV_DEFAULT"
_Z11relu_kernelPKfPfi:
.text._Z11relu_kernelPKfPfi:
[----:B------:R-:W-:Y:S08]  /*0000*/  LDC R1, c[0x0][0x37c] ;  /* 0x0000df00ff017b82 */ /* 0x000ff00000000800 */
[----:B------:R-:W0:Y:S01]  /*0010*/  LDC R13, c[0x0][0x390] ;  /* 0x0000e400ff0d7b82 */ /* 0x000e220000000800 */
[----:B------:R-:W1:Y:S01]  /*0020*/  S2R R7, SR_TID.X ;  /* 0x0000000000077919 */ /* 0x000e620000002100 */
[----:B------:R-:W1:Y:S01]  /*0030*/  LDCU UR4, c[0x0][0x360] ;  /* 0x00006c00ff0477ac */ /* 0x000e620008000800 */
[----:B------:R-:W-:Y:S01]  /*0040*/  BSSY.RECONVERGENT B0, `(.L_x_1) ;  /* 0x000001a000007945 */ /* 0x000fe20003800200 */
[----:B------:R-:W1:Y:S01]  /*0050*/  S2R R4, SR_CTAID.X ;  /* 0x0000000000047919 */ /* 0x000e620000002500 */
[----:B0-----:R-:W-:-:S04]  /*0060*/  SHF.R.S32.HI R0, RZ, 0x1f, R13 ;  /* 0x0000001fff007819 */ /* 0x001fc8000001140d */
[----:B------:R-:W-:-:S04]  /*0070*/  LEA.HI R0, R0, R13, RZ, 0x2 ;  /* 0x0000000d00007211 */ /* 0x000fc800078f10ff */
[----:B------:R-:W-:Y:S02]  /*0080*/  LOP3.LUT R2, R0, 0xfffffffc, RZ, 0xc0, !PT ;  /* 0xfffffffc00027812 */ /* 0x000fe400078ec0ff */
[----:B------:R-:W-:Y:S01]  /*0090*/  SHF.R.S32.HI R0, RZ, 0x2, R0 ;  /* 0x00000002ff007819 */ /* 0x000fe20000011400 */
[----:B-1----:R-:W-:Y:S01]  /*00a0*/  IMAD R7, R4, UR4, R7 ;  /* 0x0000000404077c24 */ /* 0x002fe2000f8e0207 */
[----:B------:R-:W0:Y:S01]  /*00b0*/  LDCU.64 UR4, c[0x0][0x358] ;  /* 0x00006b00ff0477ac */ /* 0x000e220008000a00 */
[----:B------:R-:W-:-:S03]  /*00c0*/  IMAD.IADD R6, R13, 0x1, -R2 ;  /* 0x000000010d067824 */ /* 0x000fc600078e0a02 */
[C---:B------:R-:W-:Y:S02]  /*00d0*/  ISETP.GE.AND P1, PT, R7.reuse, R0, PT ;  /* 0x000000000700720c */ /* 0x040fe40003f26270 */
[----:B------:R-:W-:-:S11]  /*00e0*/  ISETP.GE.AND P0, PT, R7, R6, PT ;  /* 0x000000060700720c */ /* 0x000fd60003f06270 */
[----:B------:R-:W-:Y:S05]  /*00f0*/  @P1 BRA `(.L_x_2) ;  /* 0x0000000000381947 */ /* 0x000fea0003800000 */
[----:B------:R-:W1:Y:S08]  /*0100*/  LDC.64 R2, c[0x0][0x380] ;  /* 0x0000e000ff027b82 */ /* 0x000e700000000a00 */
[----:B------:R-:W2:Y:S01]  /*0110*/  LDC.64 R4, c[0x0][0x388] ;  /* 0x0000e200ff047b82 */ /* 0x000ea20000000a00 */
[----:B-1----:R-:W-:-:S05]  /*0120*/  IMAD.WIDE R2, R7, 0x10, R2 ;  /* 0x0000001007027825 */ /* 0x002fca00078e0202 */
[----:B0-----:R-:W3:Y:S01]  /*0130*/  LDG.E.128 R8, desc[UR4][R2.64] ;  /* 0x0000000402087981 */ /* 0x001ee2000c1e1d00 */
[----:B--2---:R-:W-:Y:S01]  /*0140*/  IMAD.WIDE R4, R7, 0x10, R4 ;  /* 0x0000001007047825 */ /* 0x004fe200078e0204 */
[----:B---3--:R-:W-:Y:S02]  /*0150*/  FSETP.GEU.AND P1, PT, R8, RZ, PT ;  /* 0x000000ff0800720b */ /* 0x008fe40003f2e000 */
[----:B------:R-:W-:Y:S02]  /*0160*/  FSETP.GEU.AND P2, PT, R9, RZ, PT ;  /* 0x000000ff0900720b */ /* 0x000fe40003f4e000 */
[----:B------:R-:W-:Y:S02]  /*0170*/  FSETP.GEU.AND P3, PT, R10, RZ, PT ;  /* 0x000000ff0a00720b */ /* 0x000fe40003f6e000 */
[----:B------:R-:W-:Y:S02]  /*0180*/  FSETP.GEU.AND P4, PT, R11, RZ, PT ;  /* 0x000000ff0b00720b */ /* 0x000fe40003f8e000 */
[----:B------:R-:W-:-:S02]  /*0190*/  FSEL R8, R8, RZ, P1 ;  /* 0x000000ff08087208 */ /* 0x000fc40000800000 */
[----:B------:R-:W-:Y:S02]  /*01a0*/  FSEL R9, R9, RZ, P2 ;  /* 0x000000ff09097208 */ /* 0x000fe40001000000 */
[----:B------:R-:W-:Y:S02]  /*01b0*/  FSEL R10, R10, RZ, P3 ;  /* 0x000000ff0a0a7208 */ /* 0x000fe40001800000 */
[----:B------:R-:W-:-:S05]  /*01c0*/  FSEL R11, R11, RZ, P4 ;  /* 0x000000ff0b0b7208 */ /* 0x000fca0002000000 */
[----:B------:R1:W-:Y:S02]  /*01d0*/  STG.E.128 desc[UR4][R4.64], R8 ;  /* 0x0000000804007986 */ /* 0x0003e4000c101d04 */
.L_x_2:
[----:B0-----:R-:W-:Y:S05]  /*01e0*/  BSYNC.RECONVERGENT B0 ;  /* 0x0000000000007941 */ /* 0x001fea0003800200 */
.L_x_1:
[----:B------:R-:W-:Y:S05]  /*01f0*/  @P0 EXIT ;  /* 0x000000000000094d */ /* 0x000fea0003800000 */
[----:B------:R-:W0:Y:S01]  /*0200*/  LDC.64 R2, c[0x0][0x380] ;  /* 0x0000e000ff027b82 */ /* 0x000e220000000a00 */
[----:B------:R-:W-:-:S07]  /*0210*/  IADD3 R7, PT, PT, -R6, R13, R7 ;  /* 0x0000000d06077210 */ /* 0x000fce0007ffe107 */
[----:B-1----:R-:W1:Y:S01]  /*0220*/  LDC.64 R4, c[0x0][0x388] ;  /* 0x0000e200ff047b82 */ /* 0x002e620000000a00 */
[----:B0-----:R-:W-:-:S06]  /*0230*/  IMAD.WIDE R2, R7, 0x4, R2 ;  /* 0x0000000407027825 */ /* 0x001fcc00078e0202 */
[----:B------:R-:W2:Y:S01]  /*0240*/  LDG.E R2, desc[UR4][R2.64] ;  /* 0x0000000402027981 */ /* 0x000ea2000c1e1900 */
[----:B-1----:R-:W-:Y:S01]  /*0250*/  IMAD.WIDE R4, R7, 0x4, R4 ;  /* 0x0000000407047825 */ /* 0x002fe200078e0204 */
[----:B--2---:R-:W-:-:S04]  /*0260*/  FSETP.GEU.AND P0, PT, R2, RZ, PT ;  /* 0x000000ff0200720b */ /* 0x004fc80003f0e000 */
[----:B------:R-:W-:-:S05]  /*0270*/  FSEL R7, R2, RZ, P0 ;  /* 0x000000ff02077208 */ /* 0x000fca0000000000 */
[----:B------:R-:W-:Y:S01]  /*0280*/  STG.E desc[UR4][R4.64], R7 ;  /* 0x0000000704007986 */ /* 0x000fe2000c101904 */
[----:B------:R-:W-:Y:S05]  /*0290*/  EXIT ;  /* 0x000000000000794d */ /* 0x000fea0003800000 */
.L_x_3:
        /* <DEDUP_REMOVED lines=14> */
.L_x_5:


//--------------------- .nv.shared.reserved.0     --------------------------
	.section	.nv.shared.reserved.0,"aw",@nobits
	.weak		__nv_reservedSMEM_offset_0_alias
	.size		__nv_reservedSMEM_offset_0_alias, 0, 64
	.other		__nv_reservedSMEM_offset_0_alias,@"STO_CUDA_RESERVED_SHARED STV_DEFAULT"
__nv_reservedSMEM_offset_0_alias:
	.zero		0
	.zero		64


//--------------------- .nv.constant0._Z13relu_kernel_0PKfPfi --------------------------
	.section	.nv.constant0._Z13relu_kernel_0PKfPfi,"a",@progbits
	.sectionflags	@""
	.align	4
.nv.constant0._Z13relu_kernel_0PKfPfi:
	.zero		916


//--------------------- .nv.constant0._Z11relu_kernelPKfPfi --------------------------
	.section	.nv.constant0._Z11relu_kernelPKfPfi,"a",@progbits
	.sectionflags	@""
	.align	4
.nv.constant0._Z11relu_kernelPKfPfi:
	.zero		916


//--------------------- SYMBOLS --------------------------

	.type		.nv.reservedSmem.offset0,@object
	.size		.nv.reservedSmem.offset0,0x4
